//
// Generated by NVIDIA NVVM Compiler
//
// Compiler Build ID: CL-36424714
// Cuda compilation tools, release 13.0, V13.0.88
// Based on NVVM 20.0.0
//

.version 9.0
.target sm_100
.address_size 64

	// .globl	_Z24activate_rect_fwd_kernelPKfjPf

.visible .entry _Z24activate_rect_fwd_kernelPKfjPf(
	.param .u64 .ptr .align 1 _Z24activate_rect_fwd_kernelPKfjPf_param_0,
	.param .u32 _Z24activate_rect_fwd_kernelPKfjPf_param_1,
	.param .u64 .ptr .align 1 _Z24activate_rect_fwd_kernelPKfjPf_param_2
)
{
	.reg .pred 	%p<3>;
	.reg .b32 	%r<6>;
	.reg .b32 	%f<4>;
	.reg .b64 	%rd<8>;

	ld.param.u64 	%rd1, [_Z24activate_rect_fwd_kernelPKfjPf_param_0];
	ld.param.u32 	%r2, [_Z24activate_rect_fwd_kernelPKfjPf_param_1];
	ld.param.u64 	%rd2, [_Z24activate_rect_fwd_kernelPKfjPf_param_2];
	mov.u32 	%r3, %tid.x;
	mov.u32 	%r4, %ctaid.x;
	mov.u32 	%r5, %ntid.x;
	mad.lo.s32 	%r1, %r4, %r5, %r3;
	setp.ge.u32 	%p1, %r1, %r2;
	@%p1 bra 	$L__BB0_2;
	cvta.to.global.u64 	%rd3, %rd1;
	cvta.to.global.u64 	%rd4, %rd2;
	mul.wide.u32 	%rd5, %r1, 4;
	add.s64 	%rd6, %rd3, %rd5;
	ld.global.f32 	%f1, [%rd6];
	setp.gt.f32 	%p2, %f1, 0f00000000;
	selp.f32 	%f2, 0f3F800000, 0f00000000, %p2;
	mul.f32 	%f3, %f1, %f2;
	add.s64 	%rd7, %rd4, %rd5;
	st.global.f32 	[%rd7], %f3;
$L__BB0_2:
	ret;

}
	// .globl	_Z24activate_rect_bwd_kernelPKfjS0_Pf
.visible .entry _Z24activate_rect_bwd_kernelPKfjS0_Pf(
	.param .u64 .ptr .align 1 _Z24activate_rect_bwd_kernelPKfjS0_Pf_param_0,
	.param .u32 _Z24activate_rect_bwd_kernelPKfjS0_Pf_param_1,
	.param .u64 .ptr .align 1 _Z24activate_rect_bwd_kernelPKfjS0_Pf_param_2,
	.param .u64 .ptr .align 1 _Z24activate_rect_bwd_kernelPKfjS0_Pf_param_3
)
{
	.reg .pred 	%p<3>;
	.reg .b32 	%r<6>;
	.reg .b32 	%f<5>;
	.reg .b64 	%rd<11>;

	ld.param.u64 	%rd1, [_Z24activate_rect_bwd_kernelPKfjS0_Pf_param_0];
	ld.param.u32 	%r2, [_Z24activate_rect_bwd_kernelPKfjS0_Pf_param_1];
	ld.param.u64 	%rd2, [_Z24activate_rect_bwd_kernelPKfjS0_Pf_param_2];
	ld.param.u64 	%rd3, [_Z24activate_rect_bwd_kernelPKfjS0_Pf_param_3];
	mov.u32 	%r3, %tid.x;
	mov.u32 	%r4, %ctaid.x;
	mov.u32 	%r5, %ntid.x;
	mad.lo.s32 	%r1, %r4, %r5, %r3;
	setp.ge.u32 	%p1, %r1, %r2;
	@%p1 bra 	$L__BB1_2;
	cvta.to.global.u64 	%rd4, %rd1;
	cvta.to.global.u64 	%rd5, %rd2;
	cvta.to.global.u64 	%rd6, %rd3;
	mul.wide.u32 	%rd7, %r1, 4;
	add.s64 	%rd8, %rd4, %rd7;
	ld.global.f32 	%f1, [%rd8];
	add.s64 	%rd9, %rd5, %rd7;
	ld.global.f32 	%f2, [%rd9];
	setp.gt.f32 	%p2, %f1, 0f00000000;
	selp.f32 	%f3, 0f3F800000, 0f00000000, %p2;
	mul.f32 	%f4, %f2, %f3;
	add.s64 	%rd10, %rd6, %rd7;
	st.global.f32 	[%rd10], %f4;
$L__BB1_2:
	ret;

}
	// .globl	_Z28activate_leakrect_fwd_kernelPKfjPff
.visible .entry _Z28activate_leakrect_fwd_kernelPKfjPff(
	.param .u64 .ptr .align 1 _Z28activate_leakrect_fwd_kernelPKfjPff_param_0,
	.param .u32 _Z28activate_leakrect_fwd_kernelPKfjPff_param_1,
	.param .u64 .ptr .align 1 _Z28activate_leakrect_fwd_kernelPKfjPff_param_2,
	.param .f32 _Z28activate_leakrect_fwd_kernelPKfjPff_param_3
)
{
	.reg .pred 	%p<4>;
	.reg .b32 	%r<6>;
	.reg .b32 	%f<7>;
	.reg .b64 	%rd<8>;

	ld.param.u64 	%rd1, [_Z28activate_leakrect_fwd_kernelPKfjPff_param_0];
	ld.param.u32 	%r2, [_Z28activate_leakrect_fwd_kernelPKfjPff_param_1];
	ld.param.u64 	%rd2, [_Z28activate_leakrect_fwd_kernelPKfjPff_param_2];
	ld.param.f32 	%f1, [_Z28activate_leakrect_fwd_kernelPKfjPff_param_3];
	mov.u32 	%r3, %tid.x;
	mov.u32 	%r4, %ctaid.x;
	mov.u32 	%r5, %ntid.x;
	mad.lo.s32 	%r1, %r4, %r5, %r3;
	setp.ge.u32 	%p1, %r1, %r2;
	@%p1 bra 	$L__BB2_2;
	cvta.to.global.u64 	%rd3, %rd1;
	cvta.to.global.u64 	%rd4, %rd2;
	mul.wide.u32 	%rd5, %r1, 4;
	add.s64 	%rd6, %rd3, %rd5;
	ld.global.f32 	%f2, [%rd6];
	setp.gt.f32 	%p2, %f2, 0f00000000;
	setp.leu.f32 	%p3, %f2, 0f00000000;
	selp.f32 	%f3, 0f3F800000, 0f00000000, %p3;
	selp.f32 	%f4, 0f3F800000, 0f00000000, %p2;
	fma.rn.f32 	%f5, %f1, %f3, %f4;
	mul.f32 	%f6, %f2, %f5;
	add.s64 	%rd7, %rd4, %rd5;
	st.global.f32 	[%rd7], %f6;
$L__BB2_2:
	ret;

}
	// .globl	_Z28activate_leakrect_bwd_kernelPKfjS0_Pff
.visible .entry _Z28activate_leakrect_bwd_kernelPKfjS0_Pff(
	.param .u64 .ptr .align 1 _Z28activate_leakrect_bwd_kernelPKfjS0_Pff_param_0,
	.param .u32 _Z28activate_leakrect_bwd_kernelPKfjS0_Pff_param_1,
	.param .u64 .ptr .align 1 _Z28activate_leakrect_bwd_kernelPKfjS0_Pff_param_2,
	.param .u64 .ptr .align 1 _Z28activate_leakrect_bwd_kernelPKfjS0_Pff_param_3,
	.param .f32 _Z28activate_leakrect_bwd_kernelPKfjS0_Pff_param_4
)
{
	.reg .pred 	%p<4>;
	.reg .b32 	%r<6>;
	.reg .b32 	%f<8>;
	.reg .b64 	%rd<11>;

	ld.param.u64 	%rd1, [_Z28activate_leakrect_bwd_kernelPKfjS0_Pff_param_0];
	ld.param.u32 	%r2, [_Z28activate_leakrect_bwd_kernelPKfjS0_Pff_param_1];
	ld.param.u64 	%rd2, [_Z28activate_leakrect_bwd_kernelPKfjS0_Pff_param_2];
	ld.param.u64 	%rd3, [_Z28activate_leakrect_bwd_kernelPKfjS0_Pff_param_3];
	ld.param.f32 	%f1, [_Z28activate_leakrect_bwd_kernelPKfjS0_Pff_param_4];
	mov.u32 	%r3, %tid.x;
	mov.u32 	%r4, %ctaid.x;
	mov.u32 	%r5, %ntid.x;
	mad.lo.s32 	%r1, %r4, %r5, %r3;
	setp.ge.u32 	%p1, %r1, %r2;
	@%p1 bra 	$L__BB3_2;
	cvta.to.global.u64 	%rd4, %rd1;
	cvta.to.global.u64 	%rd5, %rd2;
	cvta.to.global.u64 	%rd6, %rd3;
	mul.wide.u32 	%rd7, %r1, 4;
	add.s64 	%rd8, %rd4, %rd7;
	ld.global.f32 	%f2, [%rd8];
	setp.gt.f32 	%p2, %f2, 0f00000000;
	setp.leu.f32 	%p3, %f2, 0f00000000;
	add.s64 	%rd9, %rd5, %rd7;
	ld.global.f32 	%f3, [%rd9];
	selp.f32 	%f4, 0f3F800000, 0f00000000, %p3;
	selp.f32 	%f5, 0f3F800000, 0f00000000, %p2;
	fma.rn.f32 	%f6, %f1, %f4, %f5;
	mul.f32 	%f7, %f3, %f6;
	add.s64 	%rd10, %rd6, %rd7;
	st.global.f32 	[%rd10], %f7;
$L__BB3_2:
	ret;

}
	// .globl	_Z28activate_logistic_fwd_kernelPKfjPf
.visible .entry _Z28activate_logistic_fwd_kernelPKfjPf(
	.param .u64 .ptr .align 1 _Z28activate_logistic_fwd_kernelPKfjPf_param_0,
	.param .u32 _Z28activate_logistic_fwd_kernelPKfjPf_param_1,
	.param .u64 .ptr .align 1 _Z28activate_logistic_fwd_kernelPKfjPf_param_2
)
{
	.reg .pred 	%p<2>;
	.reg .b32 	%r<8>;
	.reg .b32 	%f<15>;
	.reg .b64 	%rd<8>;

	ld.param.u64 	%rd1, [_Z28activate_logistic_fwd_kernelPKfjPf_param_0];
	ld.param.u32 	%r2, [_Z28activate_logistic_fwd_kernelPKfjPf_param_1];
	ld.param.u64 	%rd2, [_Z28activate_logistic_fwd_kernelPKfjPf_param_2];
	mov.u32 	%r3, %tid.x;
	mov.u32 	%r4, %ctaid.x;
	mov.u32 	%r5, %ntid.x;
	mad.lo.s32 	%r1, %r4, %r5, %r3;
	setp.ge.u32 	%p1, %r1, %r2;
	@%p1 bra 	$L__BB4_2;
	cvta.to.global.u64 	%rd3, %rd1;
	cvta.to.global.u64 	%rd4, %rd2;
	mul.wide.u32 	%rd5, %r1, 4;
	add.s64 	%rd6, %rd3, %rd5;
	ld.global.f32 	%f1, [%rd6];
	fma.rn.f32 	%f2, %f1, 0fBBBB989D, 0f3F000000;
	cvt.sat.f32.f32 	%f3, %f2;
	mov.f32 	%f4, 0f4B400001;
	mov.f32 	%f5, 0f437C0000;
	fma.rm.f32 	%f6, %f3, %f5, %f4;
	add.f32 	%f7, %f6, 0fCB40007F;
	neg.f32 	%f8, %f7;
	fma.rn.f32 	%f9, %f1, 0fBFB8AA3B, %f8;
	fma.rn.f32 	%f10, %f1, 0fB2A57060, %f9;
	mov.b32 	%r6, %f6;
	shl.b32 	%r7, %r6, 23;
	mov.b32 	%f11, %r7;
	ex2.approx.ftz.f32 	%f12, %f10;
	fma.rn.f32 	%f13, %f12, %f11, 0f3F800000;
	rcp.rn.f32 	%f14, %f13;
	add.s64 	%rd7, %rd4, %rd5;
	st.global.f32 	[%rd7], %f14;
$L__BB4_2:
	ret;

}
	// .globl	_Z28activate_logistic_bwd_kernelPKfjS0_Pf
.visible .entry _Z28activate_logistic_bwd_kernelPKfjS0_Pf(
	.param .u64 .ptr .align 1 _Z28activate_logistic_bwd_kernelPKfjS0_Pf_param_0,
	.param .u32 _Z28activate_logistic_bwd_kernelPKfjS0_Pf_param_1,
	.param .u64 .ptr .align 1 _Z28activate_logistic_bwd_kernelPKfjS0_Pf_param_2,
	.param .u64 .ptr .align 1 _Z28activate_logistic_bwd_kernelPKfjS0_Pf_param_3
)
{
	.reg .pred 	%p<2>;
	.reg .b32 	%r<8>;
	.reg .b32 	%f<20>;
	.reg .b64 	%rd<11>;

	ld.param.u64 	%rd1, [_Z28activate_logistic_bwd_kernelPKfjS0_Pf_param_0];
	ld.param.u32 	%r2, [_Z28activate_logistic_bwd_kernelPKfjS0_Pf_param_1];
	ld.param.u64 	%rd2, [_Z28activate_logistic_bwd_kernelPKfjS0_Pf_param_2];
	ld.param.u64 	%rd3, [_Z28activate_logistic_bwd_kernelPKfjS0_Pf_param_3];
	mov.u32 	%r3, %tid.x;
	mov.u32 	%r4, %ctaid.x;
	mov.u32 	%r5, %ntid.x;
	mad.lo.s32 	%r1, %r4, %r5, %r3;
	setp.ge.u32 	%p1, %r1, %r2;
	@%p1 bra 	$L__BB5_2;
	cvta.to.global.u64 	%rd4, %rd1;
	cvta.to.global.u64 	%rd5, %rd2;
	cvta.to.global.u64 	%rd6, %rd3;
	mul.wide.u32 	%rd7, %r1, 4;
	add.s64 	%rd8, %rd4, %rd7;
	ld.global.f32 	%f1, [%rd8];
	fma.rn.f32 	%f2, %f1, 0fBBBB989D, 0f3F000000;
	cvt.sat.f32.f32 	%f3, %f2;
	mov.f32 	%f4, 0f4B400001;
	mov.f32 	%f5, 0f437C0000;
	fma.rm.f32 	%f6, %f3, %f5, %f4;
	add.f32 	%f7, %f6, 0fCB40007F;
	neg.f32 	%f8, %f7;
	fma.rn.f32 	%f9, %f1, 0fBFB8AA3B, %f8;
	fma.rn.f32 	%f10, %f1, 0fB2A57060, %f9;
	mov.b32 	%r6, %f6;
	shl.b32 	%r7, %r6, 23;
	mov.b32 	%f11, %r7;
	ex2.approx.ftz.f32 	%f12, %f10;
	fma.rn.f32 	%f13, %f12, %f11, 0f3F800000;
	rcp.rn.f32 	%f14, %f13;
	mov.f32 	%f15, 0f3F800000;
	sub.f32 	%f16, %f15, %f14;
	mul.f32 	%f17, %f14, %f16;
	add.s64 	%rd9, %rd5, %rd7;
	ld.global.f32 	%f18, [%rd9];
	mul.f32 	%f19, %f18, %f17;
	add.s64 	%rd10, %rd6, %rd7;
	st.global.f32 	[%rd10], %f19;
$L__BB5_2:
	ret;

}


// ===== COMPILED SASS (sm_100) =====

	.target	sm_100

	.elftype	@"ET_EXEC"


//--------------------- .note.nv.tkinfo           --------------------------
	.section	.note.nv.tkinfo,"",@"SHT_NOTE"
	.sectionflags	@"SHF_NOTE_NV_TKINFO"
	.tkinfo
        /*0018*/ 	.word	0x00000002
        /*0030*/ 	.string	""
        /*0030*/ 	.string	"ptxas"
        /*0030*/ 	.string	"Cuda compilation tools, release 13.0, V13.0.88"
        /*0030*/ 	.string	"Build cuda_13.0.r13.0/compiler.36424714_0"
        /*0030*/ 	.string	"-arch sm_100 -m 64 "



//--------------------- .note.nv.cuinfo           --------------------------
	.section	.note.nv.cuinfo,"",@"SHT_NOTE"
	.sectionflags	@"SHF_NOTE_NV_CUINFO"
        /*0018*/ 	.short	0x0002
        /*001a*/ 	.short	0x0064
        /*001c*/ 	.short	0x0082
	.zero		2


//--------------------- .nv.info                  --------------------------
	.section	.nv.info,"",@"SHT_CUDA_INFO"
	.align	4


	//----- nvinfo : EIATTR_REGCOUNT
	.align		4
        /*0000*/ 	.byte	0x04, 0x2f
        /*0002*/ 	.short	(.L_1 - .L_0)
	.align		4
.L_0:
        /*0004*/ 	.word	index@(_Z24activate_rect_fwd_kernelPKfjPf)
        /*0008*/ 	.word	0x0000000c


	//----- nvinfo : EIATTR_FRAME_SIZE
	.align		4
.L_1:
        /*000c*/ 	.byte	0x04, 0x11
        /*000e*/ 	.short	(.L_3 - .L_2)
	.align		4
.L_2:
        /*0010*/ 	.word	index@(_Z24activate_rect_fwd_kernelPKfjPf)
        /*0014*/ 	.word	0x00000000


	//----- nvinfo : EIATTR_REGCOUNT
	.align		4
.L_3:
        /*0018*/ 	.byte	0x04, 0x2f
        /*001a*/ 	.short	(.L_5 - .L_4)
	.align		4
.L_4:
        /*001c*/ 	.word	index@(_Z24activate_rect_bwd_kernelPKfjS0_Pf)
        /*0020*/ 	.word	0x0000000e


	//----- nvinfo : EIATTR_FRAME_SIZE
	.align		4
.L_5:
        /*0024*/ 	.byte	0x04, 0x11
        /*0026*/ 	.short	(.L_7 - .L_6)
	.align		4
.L_6:
        /*0028*/ 	.word	index@(_Z24activate_rect_bwd_kernelPKfjS0_Pf)
        /*002c*/ 	.word	0x00000000


	//----- nvinfo : EIATTR_REGCOUNT
	.align		4
.L_7:
        /*0030*/ 	.byte	0x04, 0x2f
        /*0032*/ 	.short	(.L_9 - .L_8)
	.align		4
.L_8:
        /*0034*/ 	.word	index@(_Z28activate_leakrect_fwd_kernelPKfjPff)
        /*0038*/ 	.word	0x0000000c


	//----- nvinfo : EIATTR_FRAME_SIZE
	.align		4
.L_9:
        /*003c*/ 	.byte	0x04, 0x11
        /*003e*/ 	.short	(.L_11 - .L_10)
	.align		4
.L_10:
        /*0040*/ 	.word	index@(_Z28activate_leakrect_fwd_kernelPKfjPff)
        /*0044*/ 	.word	0x00000000


	//----- nvinfo : EIATTR_REGCOUNT
	.align		4
.L_11:
        /*0048*/ 	.byte	0x04, 0x2f
        /*004a*/ 	.short	(.L_13 - .L_12)
	.align		4
.L_12:
        /*004c*/ 	.word	index@(_Z28activate_leakrect_bwd_kernelPKfjS0_Pff)
        /*0050*/ 	.word	0x0000000e


	//----- nvinfo : EIATTR_FRAME_SIZE
	.align		4
.L_13:
        /*0054*/ 	.byte	0x04, 0x11
        /*0056*/ 	.short	(.L_15 - .L_14)
	.align		4
.L_14:
        /*0058*/ 	.word	index@(_Z28activate_leakrect_bwd_kernelPKfjS0_Pff)
        /*005c*/ 	.word	0x00000000


	//----- nvinfo : EIATTR_REGCOUNT
	.align		4
.L_15:
        /*0060*/ 	.byte	0x04, 0x2f
        /*0062*/ 	.short	(.L_17 - .L_16)
	.align		4
.L_16:
        /*0064*/ 	.word	index@(_Z28activate_logistic_fwd_kernelPKfjPf)
        /*0068*/ 	.word	0x0000000e


	//----- nvinfo : EIATTR_FRAME_SIZE
	.align		4
.L_17:
        /*006c*/ 	.byte	0x04, 0x11
        /*006e*/ 	.short	(.L_19 - .L_18)
	.align		4
.L_18:
        /*0070*/ 	.word	index@($__internal_1_$__cuda_sm20_rcp_rn_f32_slowpath)
        /*0074*/ 	.word	0x00000000


	//----- nvinfo : EIATTR_FRAME_SIZE
	.align		4
.L_19:
        /*0078*/ 	.byte	0x04, 0x11
        /*007a*/ 	.short	(.L_21 - .L_20)
	.align		4
.L_20:
        /*007c*/ 	.word	index@(_Z28activate_logistic_fwd_kernelPKfjPf)
        /*0080*/ 	.word	0x00000000


	//----- nvinfo : EIATTR_REGCOUNT
	.align		4
.L_21:
        /*0084*/ 	.byte	0x04, 0x2f
        /*0086*/ 	.short	(.L_23 - .L_22)
	.align		4
.L_22:
        /*0088*/ 	.word	index@(_Z28activate_logistic_bwd_kernelPKfjS0_Pf)
        /*008c*/ 	.word	0x0000000e


	//----- nvinfo : EIATTR_FRAME_SIZE
	.align		4
.L_23:
        /*0090*/ 	.byte	0x04, 0x11
        /*0092*/ 	.short	(.L_25 - .L_24)
	.align		4
.L_24:
        /*0094*/ 	.word	index@($__internal_0_$__cuda_sm20_rcp_rn_f32_slowpath)
        /*0098*/ 	.word	0x00000000


	//----- nvinfo : EIATTR_FRAME_SIZE
	.align		4
.L_25:
        /*009c*/ 	.byte	0x04, 0x11
        /*009e*/ 	.short	(.L_27 - .L_26)
	.align		4
.L_26:
        /*00a0*/ 	.word	index@(_Z28activate_logistic_bwd_kernelPKfjS0_Pf)
        /*00a4*/ 	.word	0x00000000


	//----- nvinfo : EIATTR_MIN_STACK_SIZE
	.align		4
.L_27:
        /*00a8*/ 	.byte	0x04, 0x12
        /*00aa*/ 	.short	(.L_29 - .L_28)
	.align		4
.L_28:
        /*00ac*/ 	.word	index@(_Z28activate_logistic_bwd_kernelPKfjS0_Pf)
        /*00b0*/ 	.word	0x00000000


	//----- nvinfo : EIATTR_MIN_STACK_SIZE
	.align		4
.L_29:
        /*00b4*/ 	.byte	0x04, 0x12
        /*00b6*/ 	.short	(.L_31 - .L_30)
	.align		4
.L_30:
        /*00b8*/ 	.word	index@(_Z28activate_logistic_fwd_kernelPKfjPf)
        /*00bc*/ 	.word	0x00000000


	//----- nvinfo : EIATTR_MIN_STACK_SIZE
	.align		4
.L_31:
        /*00c0*/ 	.byte	0x04, 0x12
        /*00c2*/ 	.short	(.L_33 - .L_32)
	.align		4
.L_32:
        /*00c4*/ 	.word	index@(_Z28activate_leakrect_bwd_kernelPKfjS0_Pff)
        /*00c8*/ 	.word	0x00000000


	//----- nvinfo : EIATTR_MIN_STACK_SIZE
	.align		4
.L_33:
        /*00cc*/ 	.byte	0x04, 0x12
        /*00ce*/ 	.short	(.L_35 - .L_34)
	.align		4
.L_34:
        /*00d0*/ 	.word	index@(_Z28activate_leakrect_fwd_kernelPKfjPff)
        /*00d4*/ 	.word	0x00000000


	//----- nvinfo : EIATTR_MIN_STACK_SIZE
	.align		4
.L_35:
        /*00d8*/ 	.byte	0x04, 0x12
        /*00da*/ 	.short	(.L_37 - .L_36)
	.align		4
.L_36:
        /*00dc*/ 	.word	index@(_Z24activate_rect_bwd_kernelPKfjS0_Pf)
        /*00e0*/ 	.word	0x00000000


	//----- nvinfo : EIATTR_MIN_STACK_SIZE
	.align		4
.L_37:
        /*00e4*/ 	.byte	0x04, 0x12
        /*00e6*/ 	.short	(.L_39 - .L_38)
	.align		4
.L_38:
        /*00e8*/ 	.word	index@(_Z24activate_rect_fwd_kernelPKfjPf)
        /*00ec*/ 	.word	0x00000000
.L_39:


//--------------------- .nv.compat                --------------------------
	.section	.nv.compat,"",@"SHT_CUDA_COMPAT_INFO"
	.align	4
        /*0000*/ 	.byte	0x02, 0x09, 0x00, 0x00, 0x02, 0x02, 0x01, 0x00, 0x02, 0x05, 0x05, 0x00, 0x03, 0x07, 0x01, 0x01
        /*0010*/ 	.byte	0x02, 0x03, 0x00, 0x00, 0x02, 0x06, 0x01, 0x00, 0x04, 0x0b, 0x08, 0x00, 0x09, 0x00, 0x00, 0x00
        /*0020*/ 	.byte	0x00, 0x00, 0x00, 0x00


//--------------------- .nv.info._Z28activate_logistic_bwd_kernelPKfjS0_Pf --------------------------
	.section	.nv.info._Z28activate_logistic_bwd_kernelPKfjS0_Pf,"",@"SHT_CUDA_INFO"
	.sectionflags	@""
	.align	4


	//----- nvinfo : EIATTR_CUDA_API_VERSION
	.align		4
        /*0000*/ 	.byte	0x04, 0x37
        /*0002*/ 	.short	(.L_41 - .L_40)
.L_40:
        /*0004*/ 	.word	0x00000082


	//----- nvinfo : EIATTR_KPARAM_INFO
	.align		4
.L_41:
        /*0008*/ 	.byte	0x04, 0x17
        /*000a*/ 	.short	(.L_43 - .L_42)
.L_42:
        /*000c*/ 	.word	0x00000000
        /*0010*/ 	.short	0x0003
        /*0012*/ 	.short	0x0018
        /*0014*/ 	.byte	0x00, 0xf5, 0x21, 0x00


	//----- nvinfo : EIATTR_KPARAM_INFO
	.align		4
.L_43:
        /*0018*/ 	.byte	0x04, 0x17
        /*001a*/ 	.short	(.L_45 - .L_44)
.L_44:
        /*001c*/ 	.word	0x00000000
        /*0020*/ 	.short	0x0002
        /*0022*/ 	.short	0x0010
        /*0024*/ 	.byte	0x00, 0xf5, 0x21, 0x00


	//----- nvinfo : EIATTR_KPARAM_INFO
	.align		4
.L_45:
        /*0028*/ 	.byte	0x04, 0x17
        /*002a*/ 	.short	(.L_47 - .L_46)
.L_46:
        /*002c*/ 	.word	0x00000000
        /*0030*/ 	.short	0x0001
        /*0032*/ 	.short	0x0008
        /*0034*/ 	.byte	0x00, 0xf0, 0x11, 0x00


	//----- nvinfo : EIATTR_KPARAM_INFO
	.align		4
.L_47:
        /*0038*/ 	.byte	0x04, 0x17
        /*003a*/ 	.short	(.L_49 - .L_48)
.L_48:
        /*003c*/ 	.word	0x00000000
        /*0040*/ 	.short	0x0000
        /*0042*/ 	.short	0x0000
        /*0044*/ 	.byte	0x00, 0xf5, 0x21, 0x00


	//----- nvinfo : EIATTR_SPARSE_MMA_MASK
	.align		4
.L_49:
        /*0048*/ 	.byte	0x03, 0x50
        /*004a*/ 	.short	0x0000


	//----- nvinfo : EIATTR_MAXREG_COUNT
	.align		4
        /*004c*/ 	.byte	0x03, 0x1b
        /*004e*/ 	.short	0x00ff


	//----- nvinfo : EIATTR_MERCURY_ISA_VERSION
	.align		4
        /*0050*/ 	.byte	0x03, 0x5f
        /*0052*/ 	.short	0x0101


	//----- nvinfo : EIATTR_VRC_CTA_INIT_COUNT
	.align		4
        /*0054*/ 	.byte	0x02, 0x4a
	.zero		1
	.zero		1


	//----- nvinfo : EIATTR_EXIT_INSTR_OFFSETS
	.align		4
        /*0058*/ 	.byte	0x04, 0x1c
        /*005a*/ 	.short	(.L_51 - .L_50)


	//   ....[0]....
.L_50:
        /*005c*/ 	.word	0x00000070


	//   ....[1]....
        /*0060*/ 	.word	0x000002c0


	//----- nvinfo : EIATTR_CRS_STACK_SIZE
	.align		4
.L_51:
        /*0064*/ 	.byte	0x04, 0x1e
        /*0066*/ 	.short	(.L_53 - .L_52)
.L_52:
        /*0068*/ 	.word	0x00000000


	//----- nvinfo : EIATTR_CBANK_PARAM_SIZE
	.align		4
.L_53:
        /*006c*/ 	.byte	0x03, 0x19
        /*006e*/ 	.short	0x0020


	//----- nvinfo : EIATTR_PARAM_CBANK
	.align		4
        /*0070*/ 	.byte	0x04, 0x0a
        /*0072*/ 	.short	(.L_55 - .L_54)
	.align		4
.L_54:
        /*0074*/ 	.word	index@(.nv.constant0._Z28activate_logistic_bwd_kernelPKfjS0_Pf)
        /*0078*/ 	.short	0x0380
        /*007a*/ 	.short	0x0020


	//----- nvinfo : EIATTR_SW_WAR
	.align		4
.L_55:
        /*007c*/ 	.byte	0x04, 0x36
        /*007e*/ 	.short	(.L_57 - .L_56)
.L_56:
        /*0080*/ 	.word	0x00000008
.L_57:


//--------------------- .nv.info._Z28activate_logistic_fwd_kernelPKfjPf --------------------------
	.section	.nv.info._Z28activate_logistic_fwd_kernelPKfjPf,"",@"SHT_CUDA_INFO"
	.sectionflags	@""
	.align	4


	//----- nvinfo : EIATTR_CUDA_API_VERSION
	.align		4
        /*0000*/ 	.byte	0x04, 0x37
        /*0002*/ 	.short	(.L_59 - .L_58)
.L_58:
        /*0004*/ 	.word	0x00000082


	//----- nvinfo : EIATTR_KPARAM_INFO
	.align		4
.L_59:
        /*0008*/ 	.byte	0x04, 0x17
        /*000a*/ 	.short	(.L_61 - .L_60)
.L_60:
        /*000c*/ 	.word	0x00000000
        /*0010*/ 	.short	0x0002
        /*0012*/ 	.short	0x0010
        /*0014*/ 	.byte	0x00, 0xf5, 0x21, 0x00


	//----- nvinfo : EIATTR_KPARAM_INFO
	.align		4
.L_61:
        /*0018*/ 	.byte	0x04, 0x17
        /*001a*/ 	.short	(.L_63 - .L_62)
.L_62:
        /*001c*/ 	.word	0x00000000
        /*0020*/ 	.short	0x0001
        /*0022*/ 	.short	0x0008
        /*0024*/ 	.byte	0x00, 0xf0, 0x11, 0x00


	//----- nvinfo : EIATTR_KPARAM_INFO
	.align		4
.L_63:
        /*0028*/ 	.byte	0x04, 0x17
        /*002a*/ 	.short	(.L_65 - .L_64)
.L_64:
        /*002c*/ 	.word	0x00000000
        /*0030*/ 	.short	0x0000
        /*0032*/ 	.short	0x0000
        /*0034*/ 	.byte	0x00, 0xf5, 0x21, 0x00


	//----- nvinfo : EIATTR_SPARSE_MMA_MASK
	.align		4
.L_65:
        /*0038*/ 	.byte	0x03, 0x50
        /*003a*/ 	.short	0x0000


	//----- nvinfo : EIATTR_MAXREG_COUNT
	.align		4
        /*003c*/ 	.byte	0x03, 0x1b
        /*003e*/ 	.short	0x00ff


	//----- nvinfo : EIATTR_MERCURY_ISA_VERSION
	.align		4
        /*0040*/ 	.byte	0x03, 0x5f
        /*0042*/ 	.short	0x0101


	//----- nvinfo : EIATTR_VRC_CTA_INIT_COUNT
	.align		4
        /*0044*/ 	.byte	0x02, 0x4a
	.zero		1
	.zero		1


	//----- nvinfo : EIATTR_EXIT_INSTR_OFFSETS
	.align		4
        /*0048*/ 	.byte	0x04, 0x1c
        /*004a*/ 	.short	(.L_67 - .L_66)


	//   ....[0]....
.L_66:
        /*004c*/ 	.word	0x00000070


	//   ....[1]....
        /*0050*/ 	.word	0x00000260


	//----- nvinfo : EIATTR_CRS_STACK_SIZE
	.align		4
.L_67:
        /*0054*/ 	.byte	0x04, 0x1e
        /*0056*/ 	.short	(.L_69 - .L_68)
.L_68:
        /*0058*/ 	.word	0x00000000


	//----- nvinfo : EIATTR_CBANK_PARAM_SIZE
	.align		4
.L_69:
        /*005c*/ 	.byte	0x03, 0x19
        /*005e*/ 	.short	0x0018


	//----- nvinfo : EIATTR_PARAM_CBANK
	.align		4
        /*0060*/ 	.byte	0x04, 0x0a
        /*0062*/ 	.short	(.L_71 - .L_70)
	.align		4
.L_70:
        /*0064*/ 	.word	index@(.nv.constant0._Z28activate_logistic_fwd_kernelPKfjPf)
        /*0068*/ 	.short	0x0380
        /*006a*/ 	.short	0x0018


	//----- nvinfo : EIATTR_SW_WAR
	.align		4
.L_71:
        /*006c*/ 	.byte	0x04, 0x36
        /*006e*/ 	.short	(.L_73 - .L_72)
.L_72:
        /*0070*/ 	.word	0x00000008
.L_73:


//--------------------- .nv.info._Z28activate_leakrect_bwd_kernelPKfjS0_Pff --------------------------
	.section	.nv.info._Z28activate_leakrect_bwd_kernelPKfjS0_Pff,"",@"SHT_CUDA_INFO"
	.sectionflags	@""
	.align	4


	//----- nvinfo : EIATTR_CUDA_API_VERSION
	.align		4
        /*0000*/ 	.byte	0x04, 0x37
        /*0002*/ 	.short	(.L_75 - .L_74)
.L_74:
        /*0004*/ 	.word	0x00000082


	//----- nvinfo : EIATTR_KPARAM_INFO
	.align		4
.L_75:
        /*0008*/ 	.byte	0x04, 0x17
        /*000a*/ 	.short	(.L_77 - .L_76)
.L_76:
        /*000c*/ 	.word	0x00000000
        /*0010*/ 	.short	0x0004
        /*0012*/ 	.short	0x0020
        /*0014*/ 	.byte	0x00, 0xf0, 0x11, 0x00


	//----- nvinfo : EIATTR_KPARAM_INFO
	.align		4
.L_77:
        /*0018*/ 	.byte	0x04, 0x17
        /*001a*/ 	.short	(.L_79 - .L_78)
.L_78:
        /*001c*/ 	.word	0x00000000
        /*0020*/ 	.short	0x0003
        /*0022*/ 	.short	0x0018
        /*0024*/ 	.byte	0x00, 0xf5, 0x21, 0x00


	//----- nvinfo : EIATTR_KPARAM_INFO
	.align		4
.L_79:
        /*0028*/ 	.byte	0x04, 0x17
        /*002a*/ 	.short	(.L_81 - .L_80)
.L_80:
        /*002c*/ 	.word	0x00000000
        /*0030*/ 	.short	0x0002
        /*0032*/ 	.short	0x0010
        /*0034*/ 	.byte	0x00, 0xf5, 0x21, 0x00


	//----- nvinfo : EIATTR_KPARAM_INFO
	.align		4
.L_81:
        /*0038*/ 	.byte	0x04, 0x17
        /*003a*/ 	.short	(.L_83 - .L_82)
.L_82:
        /*003c*/ 	.word	0x00000000
        /*0040*/ 	.short	0x0001
        /*0042*/ 	.short	0x0008
        /*0044*/ 	.byte	0x00, 0xf0, 0x11, 0x00


	//----- nvinfo : EIATTR_KPARAM_INFO
	.align		4
.L_83:
        /*0048*/ 	.byte	0x04, 0x17
        /*004a*/ 	.short	(.L_85 - .L_84)
.L_84:
        /*004c*/ 	.word	0x00000000
        /*0050*/ 	.short	0x0000
        /*0052*/ 	.short	0x0000
        /*0054*/ 	.byte	0x00, 0xf5, 0x21, 0x00


	//----- nvinfo : EIATTR_SPARSE_MMA_MASK
	.align		4
.L_85:
        /*0058*/ 	.byte	0x03, 0x50
        /*005a*/ 	.short	0x0000


	//----- nvinfo : EIATTR_MAXREG_COUNT
	.align		4
        /*005c*/ 	.byte	0x03, 0x1b
        /*005e*/ 	.short	0x00ff


	//----- nvinfo : EIATTR_MERCURY_ISA_VERSION
	.align		4
        /*0060*/ 	.byte	0x03, 0x5f
        /*0062*/ 	.short	0x0101


	//----- nvinfo : EIATTR_VRC_CTA_INIT_COUNT
	.align		4
        /*0064*/ 	.byte	0x02, 0x4a
	.zero		1
	.zero		1


	//----- nvinfo : EIATTR_EXIT_INSTR_OFFSETS
	.align		4
        /*0068*/ 	.byte	0x04, 0x1c
        /*006a*/ 	.short	(.L_87 - .L_86)


	//   ....[0]....
.L_86:
        /*006c*/ 	.word	0x00000070


	//   ....[1]....
        /*0070*/ 	.word	0x00000170


	//----- nvinfo : EIATTR_CBANK_PARAM_SIZE
	.align		4
.L_87:
        /*0074*/ 	.byte	0x03, 0x19
        /*0076*/ 	.short	0x0024


	//----- nvinfo : EIATTR_PARAM_CBANK
	.align		4
        /*0078*/ 	.byte	0x04, 0x0a
        /*007a*/ 	.short	(.L_89 - .L_88)
	.align		4
.L_88:
        /*007c*/ 	.word	index@(.nv.constant0._Z28activate_leakrect_bwd_kernelPKfjS0_Pff)
        /*0080*/ 	.short	0x0380
        /*0082*/ 	.short	0x0024


	//----- nvinfo : EIATTR_SW_WAR
	.align		4
.L_89:
        /*0084*/ 	.byte	0x04, 0x36
        /*0086*/ 	.short	(.L_91 - .L_90)
.L_90:
        /*0088*/ 	.word	0x00000008
.L_91:


//--------------------- .nv.info._Z28activate_leakrect_fwd_kernelPKfjPff --------------------------
	.section	.nv.info._Z28activate_leakrect_fwd_kernelPKfjPff,"",@"SHT_CUDA_INFO"
	.sectionflags	@""
	.align	4


	//----- nvinfo : EIATTR_CUDA_API_VERSION
	.align		4
        /*0000*/ 	.byte	0x04, 0x37
        /*0002*/ 	.short	(.L_93 - .L_92)
.L_92:
        /*0004*/ 	.word	0x00000082


	//----- nvinfo : EIATTR_KPARAM_INFO
	.align		4
.L_93:
        /*0008*/ 	.byte	0x04, 0x17
        /*000a*/ 	.short	(.L_95 - .L_94)
.L_94:
        /*000c*/ 	.word	0x00000000
        /*0010*/ 	.short	0x0003
        /*0012*/ 	.short	0x0018
        /*0014*/ 	.byte	0x00, 0xf0, 0x11, 0x00


	//----- nvinfo : EIATTR_KPARAM_INFO
	.align		4
.L_95:
        /*0018*/ 	.byte	0x04, 0x17
        /*001a*/ 	.short	(.L_97 - .L_96)
.L_96:
        /*001c*/ 	.word	0x00000000
        /*0020*/ 	.short	0x0002
        /*0022*/ 	.short	0x0010
        /*0024*/ 	.byte	0x00, 0xf5, 0x21, 0x00


	//----- nvinfo : EIATTR_KPARAM_INFO
	.align		4
.L_97:
        /*0028*/ 	.byte	0x04, 0x17
        /*002a*/ 	.short	(.L_99 - .L_98)
.L_98:
        /*002c*/ 	.word	0x00000000
        /*0030*/ 	.short	0x0001
        /*0032*/ 	.short	0x0008
        /*0034*/ 	.byte	0x00, 0xf0, 0x11, 0x00


	//----- nvinfo : EIATTR_KPARAM_INFO
	.align		4
.L_99:
        /*0038*/ 	.byte	0x04, 0x17
        /*003a*/ 	.short	(.L_101 - .L_100)
.L_100:
        /*003c*/ 	.word	0x00000000
        /*0040*/ 	.short	0x0000
        /*0042*/ 	.short	0x0000
        /*0044*/ 	.byte	0x00, 0xf5, 0x21, 0x00


	//----- nvinfo : EIATTR_SPARSE_MMA_MASK
	.align		4
.L_101:
        /*0048*/ 	.byte	0x03, 0x50
        /*004a*/ 	.short	0x0000


	//----- nvinfo : EIATTR_MAXREG_COUNT
	.align		4
        /*004c*/ 	.byte	0x03, 0x1b
        /*004e*/ 	.short	0x00ff


	//----- nvinfo : EIATTR_MERCURY_ISA_VERSION
	.align		4
        /*0050*/ 	.byte	0x03, 0x5f
        /*0052*/ 	.short	0x0101


	//----- nvinfo : EIATTR_VRC_CTA_INIT_COUNT
	.align		4
        /*0054*/ 	.byte	0x02, 0x4a
	.zero		1
	.zero		1


	//----- nvinfo : EIATTR_EXIT_INSTR_OFFSETS
	.align		4
        /*0058*/ 	.byte	0x04, 0x1c
        /*005a*/ 	.short	(.L_103 - .L_102)


	//   ....[0]....
.L_102:
        /*005c*/ 	.word	0x00000070


	//   ....[1]....
        /*0060*/ 	.word	0x00000140


	//----- nvinfo : EIATTR_CBANK_PARAM_SIZE
	.align		4
.L_103:
        /*0064*/ 	.byte	0x03, 0x19
        /*0066*/ 	.short	0x001c


	//----- nvinfo : EIATTR_PARAM_CBANK
	.align		4
        /*0068*/ 	.byte	0x04, 0x0a
        /*006a*/ 	.short	(.L_105 - .L_104)
	.align		4
.L_104:
        /*006c*/ 	.word	index@(.nv.constant0._Z28activate_leakrect_fwd_kernelPKfjPff)
        /*0070*/ 	.short	0x0380
        /*0072*/ 	.short	0x001c


	//----- nvinfo : EIATTR_SW_WAR
	.align		4
.L_105:
        /*0074*/ 	.byte	0x04, 0x36
        /*0076*/ 	.short	(.L_107 - .L_106)
.L_106:
        /*0078*/ 	.word	0x00000008
.L_107:


//--------------------- .nv.info._Z24activate_rect_bwd_kernelPKfjS0_Pf --------------------------
	.section	.nv.info._Z24activate_rect_bwd_kernelPKfjS0_Pf,"",@"SHT_CUDA_INFO"
	.sectionflags	@""
	.align	4


	//----- nvinfo : EIATTR_CUDA_API_VERSION
	.align		4
        /*0000*/ 	.byte	0x04, 0x37
        /*0002*/ 	.short	(.L_109 - .L_108)
.L_108:
        /*0004*/ 	.word	0x00000082


	//----- nvinfo : EIATTR_KPARAM_INFO
	.align		4
.L_109:
        /*0008*/ 	.byte	0x04, 0x17
        /*000a*/ 	.short	(.L_111 - .L_110)
.L_110:
        /*000c*/ 	.word	0x00000000
        /*0010*/ 	.short	0x0003
        /*0012*/ 	.short	0x0018
        /*0014*/ 	.byte	0x00, 0xf5, 0x21, 0x00


	//----- nvinfo : EIATTR_KPARAM_INFO
	.align		4
.L_111:
        /*0018*/ 	.byte	0x04, 0x17
        /*001a*/ 	.short	(.L_113 - .L_112)
.L_112:
        /*001c*/ 	.word	0x00000000
        /*0020*/ 	.short	0x0002
        /*0022*/ 	.short	0x0010
        /*0024*/ 	.byte	0x00, 0xf5, 0x21, 0x00


	//----- nvinfo : EIATTR_KPARAM_INFO
	.align		4
.L_113:
        /*0028*/ 	.byte	0x04, 0x17
        /*002a*/ 	.short	(.L_115 - .L_114)
.L_114:
        /*002c*/ 	.word	0x00000000
        /*0030*/ 	.short	0x0001
        /*0032*/ 	.short	0x0008
        /*0034*/ 	.byte	0x00, 0xf0, 0x11, 0x00


	//----- nvinfo : EIATTR_KPARAM_INFO
	.align		4
.L_115:
        /*0038*/ 	.byte	0x04, 0x17
        /*003a*/ 	.short	(.L_117 - .L_116)
.L_116:
        /*003c*/ 	.word	0x00000000
        /*0040*/ 	.short	0x0000
        /*0042*/ 	.short	0x0000
        /*0044*/ 	.byte	0x00, 0xf5, 0x21, 0x00


	//----- nvinfo : EIATTR_SPARSE_MMA_MASK
	.align		4
.L_117:
        /*0048*/ 	.byte	0x03, 0x50
        /*004a*/ 	.short	0x0000


	//----- nvinfo : EIATTR_MAXREG_COUNT
	.align		4
        /*004c*/ 	.byte	0x03, 0x1b
        /*004e*/ 	.short	0x00ff


	//----- nvinfo : EIATTR_MERCURY_ISA_VERSION
	.align		4
        /*0050*/ 	.byte	0x03, 0x5f
        /*0052*/ 	.short	0x0101


	//----- nvinfo : EIATTR_VRC_CTA_INIT_COUNT
	.align		4
        /*0054*/ 	.byte	0x02, 0x4a
	.zero		1
	.zero		1


	//----- nvinfo : EIATTR_EXIT_INSTR_OFFSETS
	.align		4
        /*0058*/ 	.byte	0x04, 0x1c
        /*005a*/ 	.short	(.L_119 - .L_118)


	//   ....[0]....
.L_118:
        /*005c*/ 	.word	0x00000070


	//   ....[1]....
        /*0060*/ 	.word	0x00000140


	//----- nvinfo : EIATTR_CBANK_PARAM_SIZE
	.align		4
.L_119:
        /*0064*/ 	.byte	0x03, 0x19
        /*0066*/ 	.short	0x0020


	//----- nvinfo : EIATTR_PARAM_CBANK
	.align		4
        /*0068*/ 	.byte	0x04, 0x0a
        /*006a*/ 	.short	(.L_121 - .L_120)
	.align		4
.L_120:
        /*006c*/ 	.word	index@(.nv.constant0._Z24activate_rect_bwd_kernelPKfjS0_Pf)
        /*0070*/ 	.short	0x0380
        /*0072*/ 	.short	0x0020


	//----- nvinfo : EIATTR_SW_WAR
	.align		4
.L_121:
        /*0074*/ 	.byte	0x04, 0x36
        /*0076*/ 	.short	(.L_123 - .L_122)
.L_122:
        /*0078*/ 	.word	0x00000008
.L_123:


//--------------------- .nv.info._Z24activate_rect_fwd_kernelPKfjPf --------------------------
	.section	.nv.info._Z24activate_rect_fwd_kernelPKfjPf,"",@"SHT_CUDA_INFO"
	.sectionflags	@""
	.align	4


	//----- nvinfo : EIATTR_CUDA_API_VERSION
	.align		4
        /*0000*/ 	.byte	0x04, 0x37
        /*0002*/ 	.short	(.L_125 - .L_124)
.L_124:
        /*0004*/ 	.word	0x00000082


	//----- nvinfo : EIATTR_KPARAM_INFO
	.align		4
.L_125:
        /*0008*/ 	.byte	0x04, 0x17
        /*000a*/ 	.short	(.L_127 - .L_126)
.L_126:
        /*000c*/ 	.word	0x00000000
        /*0010*/ 	.short	0x0002
        /*0012*/ 	.short	0x0010
        /*0014*/ 	.byte	0x00, 0xf5, 0x21, 0x00


	//----- nvinfo : EIATTR_KPARAM_INFO
	.align		4
.L_127:
        /*0018*/ 	.byte	0x04, 0x17
        /*001a*/ 	.short	(.L_129 - .L_128)
.L_128:
        /*001c*/ 	.word	0x00000000
        /*0020*/ 	.short	0x0001
        /*0022*/ 	.short	0x0008
        /*0024*/ 	.byte	0x00, 0xf0, 0x11, 0x00


	//----- nvinfo : EIATTR_KPARAM_INFO
	.align		4
.L_129:
        /*0028*/ 	.byte	0x04, 0x17
        /*002a*/ 	.short	(.L_131 - .L_130)
.L_130:
        /*002c*/ 	.word	0x00000000
        /*0030*/ 	.short	0x0000
        /*0032*/ 	.short	0x0000
        /*0034*/ 	.byte	0x00, 0xf5, 0x21, 0x00


	//----- nvinfo : EIATTR_SPARSE_MMA_MASK
	.align		4
.L_131:
        /*0038*/ 	.byte	0x03, 0x50
        /*003a*/ 	.short	0x0000


	//----- nvinfo : EIATTR_MAXREG_COUNT
	.align		4
        /*003c*/ 	.byte	0x03, 0x1b
        /*003e*/ 	.short	0x00ff


	//----- nvinfo : EIATTR_MERCURY_ISA_VERSION
	.align		4
        /*0040*/ 	.byte	0x03, 0x5f
        /*0042*/ 	.short	0x0101


	//----- nvinfo : EIATTR_VRC_CTA_INIT_COUNT
	.align		4
        /*0044*/ 	.byte	0x02, 0x4a
	.zero		1
	.zero		1


	//----- nvinfo : EIATTR_EXIT_INSTR_OFFSETS
	.align		4
        /*0048*/ 	.byte	0x04, 0x1c
        /*004a*/ 	.short	(.L_133 - .L_132)


	//   ....[0]....
.L_132:
        /*004c*/ 	.word	0x00000070


	//   ....[1]....
        /*0050*/ 	.word	0x00000110


	//----- nvinfo : EIATTR_CBANK_PARAM_SIZE
	.align		4
.L_133:
        /*0054*/ 	.byte	0x03, 0x19
        /*0056*/ 	.short	0x0018


	//----- nvinfo : EIATTR_PARAM_CBANK
	.align		4
        /*0058*/ 	.byte	0x04, 0x0a
        /*005a*/ 	.short	(.L_135 - .L_134)
	.align		4
.L_134:
        /*005c*/ 	.word	index@(.nv.constant0._Z24activate_rect_fwd_kernelPKfjPf)
        /*0060*/ 	.short	0x0380
        /*0062*/ 	.short	0x0018


	//----- nvinfo : EIATTR_SW_WAR
	.align		4
.L_135:
        /*0064*/ 	.byte	0x04, 0x36
        /*0066*/ 	.short	(.L_137 - .L_136)
.L_136:
        /*0068*/ 	.word	0x00000008
.L_137:


//--------------------- .nv.callgraph             --------------------------
	.section	.nv.callgraph,"",@"SHT_CUDA_CALLGRAPH"
	.align	4
	.sectionentsize	8
	.align		4
        /*0000*/ 	.word	0x00000000
	.align		4
        /*0004*/ 	.word	0xffffffff
	.align		4
        /*0008*/ 	.word	0x00000000
	.align		4
        /*000c*/ 	.word	0xfffffffe
	.align		4
        /*0010*/ 	.word	0x00000000
	.align		4
        /*0014*/ 	.word	0xfffffffd
	.align		4
        /*0018*/ 	.word	0x00000000
	.align		4
        /*001c*/ 	.word	0xfffffffc


//--------------------- .text._Z28activate_logistic_bwd_kernelPKfjS0_Pf --------------------------
	.section	.text._Z28activate_logistic_bwd_kernelPKfjS0_Pf,"ax",@progbits
	.align	128
        .global         _Z28activate_logistic_bwd_kernelPKfjS0_Pf
        .type           _Z28activate_logistic_bwd_kernelPKfjS0_Pf,@function
        .size           _Z28activate_logistic_bwd_kernelPKfjS0_Pf,(.L_x_20 - _Z28activate_logistic_bwd_kernelPKfjS0_Pf)
        .other          _Z28activate_logistic_bwd_kernelPKfjS0_Pf,@"STO_CUDA_ENTRY STV_DEFAULT"
_Z28activate_logistic_bwd_kernelPKfjS0_Pf:
.text._Z28activate_logistic_bwd_kernelPKfjS0_Pf:
[----:B------:R-:W-:Y:S01]  /*0000*/  LDC R1, c[0x0][0x37c] ;  /* 0x0000df00ff017b82 */ /* 0x000fe20000000800 */
[----:B------:R-:W0:Y:S07]  /*0010*/  S2R R3, SR_TID.X ;  /* 0x0000000000037919 */ /* 0x000e2e0000002100 */
[----:B------:R-:W0:Y:S01]  /*0020*/  S2UR UR4, SR_CTAID.X ;  /* 0x00000000000479c3 */ /* 0x000e220000002500 */
[----:B------:R-:W1:Y:S07]  /*0030*/  LDCU UR5, c[0x0][0x388] ;  /* 0x00007100ff0577ac */ /* 0x000e6e0008000800 */
[----:B------:R-:W0:Y:S02]  /*0040*/  LDC R0, c[0x0][0x360] ;  /* 0x0000d800ff007b82 */ /* 0x000e240000000800 */
[----:B0-----:R-:W-:-:S05]  /*0050*/  IMAD R3, R0, UR4, R3 ;  /* 0x0000000400037c24 */ /* 0x001fca000f8e0203 */
[----:B-1----:R-:W-:-:S13]  /*0060*/  ISETP.GE.U32.AND P0, PT, R3, UR5, PT ;  /* 0x0000000503007c0c */ /* 0x002fda000bf06070 */
[----:B------:R-:W-:Y:S05]  /*0070*/  @P0 EXIT ;  /* 0x000000000000094d */ /* 0x000fea0003800000 */
[----:B------:R-:W0:Y:S01]  /*0080*/  LDC.64 R4, c[0x0][0x380] ;  /* 0x0000e000ff047b82 */ /* 0x000e220000000a00 */
[----:B------:R-:W1:Y:S01]  /*0090*/  LDCU.64 UR4, c[0x0][0x358] ;  /* 0x00006b00ff0477ac */ /* 0x000e620008000a00 */
[----:B0-----:R-:W-:-:S06]  /*00a0*/  IMAD.WIDE.U32 R4, R3, 0x4, R4 ;  /* 0x0000000403047825 */ /* 0x001fcc00078e0004 */
[----:B-1----:R-:W2:Y:S01]  /*00b0*/  LDG.E R4, desc[UR4][R4.64] ;  /* 0x0000000404047981 */ /* 0x002ea2000c1e1900 */
[----:B------:R-:W-:Y:S02]  /*00c0*/  HFMA2 R9, -RZ, RZ, 3.7421875, 0 ;  /* 0x437c0000ff097431 */ /* 0x000fe400000001ff */
[----:B------:R-:W-:Y:S01]  /*00d0*/  IMAD.MOV.U32 R7, RZ, RZ, 0x3bbb989d ;  /* 0x3bbb989dff077424 */ /* 0x000fe200078e00ff */
[----:B------:R-:W-:Y:S03]  /*00e0*/  BSSY.RECONVERGENT B0, `(.L_x_0) ;  /* 0x0000014000007945 */ /* 0x000fe60003800200 */
[----:B--2---:R-:W-:-:S04]  /*00f0*/  FFMA.SAT R0, R4, -R7, 0.5 ;  /* 0x3f00000004007423 */ /* 0x004fc80000002807 */
[----:B------:R-:W-:-:S04]  /*0100*/  FFMA.RM R0, R0, R9, 12582913 ;  /* 0x4b40000100007423 */ /* 0x000fc80000004009 */
[C---:B------:R-:W-:Y:S01]  /*0110*/  FADD R7, R0.reuse, -12583039 ;  /* 0xcb40007f00077421 */ /* 0x040fe20000000000 */
[----:B------:R-:W-:-:S03]  /*0120*/  IMAD.SHL.U32 R0, R0, 0x800000, RZ ;  /* 0x0080000000007824 */ /* 0x000fc600078e00ff */
[----:B------:R-:W-:-:S04]  /*0130*/  FFMA R7, R4, -1.4426950216293334961, -R7 ;  /* 0xbfb8aa3b04077823 */ /* 0x000fc80000000807 */
[----:B------:R-:W-:-:S06]  /*0140*/  FFMA R7, R4, -1.925963033500011079e-08, R7 ;  /* 0xb2a5706004077823 */ /* 0x000fcc0000000007 */
[----:B------:R-:W0:Y:S02]  /*0150*/  MUFU.EX2 R7, R7 ;  /* 0x0000000700077308 */ /* 0x000e240000000800 */
[----:B0-----:R-:W-:-:S05]  /*0160*/  FFMA R0, R0, R7, 1 ;  /* 0x3f80000000007423 */ /* 0x001fca0000000007 */
[----:B------:R-:W-:-:S04]  /*0170*/  IADD3 R2, PT, PT, R0, 0x1800000, RZ ;  /* 0x0180000000027810 */ /* 0x000fc80007ffe0ff */
[----:B------:R-:W-:-:S04]  /*0180*/  LOP3.LUT R2, R2, 0x7f800000, RZ, 0xc0, !PT ;  /* 0x7f80000002027812 */ /* 0x000fc800078ec0ff */
[----:B------:R-:W-:-:S13]  /*0190*/  ISETP.GT.U32.AND P0, PT, R2, 0x1ffffff, PT ;  /* 0x01ffffff0200780c */ /* 0x000fda0003f04070 */
[----:B------:R-:W-:Y:S05]  /*01a0*/  @P0 BRA `(.L_x_1) ;  /* 0x00000000000c0947 */ /* 0x000fea0003800000 */
[----:B------:R-:W-:-:S07]  /*01b0*/  MOV R4, 0x1d0 ;  /* 0x000001d000047802 */ /* 0x000fce0000000f00 */
[----:B------:R-:W-:Y:S05]  /*01c0*/  CALL.REL.NOINC `($__internal_0_$__cuda_sm20_rcp_rn_f32_slowpath) ;  /* 0x0000000000407944 */ /* 0x000fea0003c00000 */
[----:B------:R-:W-:Y:S05]  /*01d0*/  BRA `(.L_x_2) ;  /* 0x0000000000107947 */ /* 0x000fea0003800000 */
.L_x_1:
[----:B------:R-:W0:Y:S02]  /*01e0*/  MUFU.RCP R5, R0 ;  /* 0x0000000000057308 */ /* 0x000e240000001000 */
[----:B0-----:R-:W-:-:S04]  /*01f0*/  FFMA R2, R0, R5, -1 ;  /* 0xbf80000000027423 */ /* 0x001fc80000000005 */
[----:B------:R-:W-:-:S04]  /*0200*/  FADD.FTZ R2, -R2, -RZ ;  /* 0x800000ff02027221 */ /* 0x000fc80000010100 */
[----:B------:R-:W-:-:S07]  /*0210*/  FFMA R2, R5, R2, R5 ;  /* 0x0000000205027223 */ /* 0x000fce0000000005 */
.L_x_2:
[----:B------:R-:W-:Y:S05]  /*0220*/  BSYNC.RECONVERGENT B0 ;  /* 0x0000000000007941 */ /* 0x000fea0003800200 */
.L_x_0:
[----:B------:R-:W0:Y:S08]  /*0230*/  LDC.64 R4, c[0x0][0x390] ;  /* 0x0000e400ff047b82 */ /* 0x000e300000000a00 */
[----:B------:R-:W1:Y:S01]  /*0240*/  LDC.64 R6, c[0x0][0x398] ;  /* 0x0000e600ff067b82 */ /* 0x000e620000000a00 */
[----:B0-----:R-:W-:-:S06]  /*0250*/  IMAD.WIDE.U32 R4, R3, 0x4, R4 ;  /* 0x0000000403047825 */ /* 0x001fcc00078e0004 */
[----:B------:R-:W2:Y:S01]  /*0260*/  LDG.E R4, desc[UR4][R4.64] ;  /* 0x0000000404047981 */ /* 0x000ea2000c1e1900 */
[----:B------:R-:W-:-:S04]  /*0270*/  FADD R9, -R2, 1 ;  /* 0x3f80000002097421 */ /* 0x000fc80000000100 */
[----:B------:R-:W-:Y:S01]  /*0280*/  FMUL R9, R9, R2 ;  /* 0x0000000209097220 */ /* 0x000fe20000400000 */
[----:B-1----:R-:W-:-:S04]  /*0290*/  IMAD.WIDE.U32 R2, R3, 0x4, R6 ;  /* 0x0000000403027825 */ /* 0x002fc800078e0006 */
[----:B--2---:R-:W-:-:S05]  /*02a0*/  FMUL R9, R9, R4 ;  /* 0x0000000409097220 */ /* 0x004fca0000400000 */
[----:B------:R-:W-:Y:S01]  /*02b0*/  STG.E desc[UR4][R2.64], R9 ;  /* 0x0000000902007986 */ /* 0x000fe2000c101904 */
[----:B------:R-:W-:Y:S05]  /*02c0*/  EXIT ;  /* 0x000000000000794d */ /* 0x000fea0003800000 */
        .weak           $__internal_0_$__cuda_sm20_rcp_rn_f32_slowpath
        .type           $__internal_0_$__cuda_sm20_rcp_rn_f32_slowpath,@function
        .size           $__internal_0_$__cuda_sm20_rcp_rn_f32_slowpath,(.L_x_20 - $__internal_0_$__cuda_sm20_rcp_rn_f32_slowpath)
$__internal_0_$__cuda_sm20_rcp_rn_f32_slowpath:
[----:B------:R-:W-:Y:S01]  /*02d0*/  IMAD.SHL.U32 R2, R0, 0x2, RZ ;  /* 0x0000000200027824 */ /* 0x000fe200078e00ff */
[----:B------:R-:W-:Y:S04]  /*02e0*/  BSSY.RECONVERGENT B1, `(.L_x_3) ;  /* 0x0000030000017945 */ /* 0x000fe80003800200 */
[----:B------:R-:W-:-:S04]  /*02f0*/  SHF.R.U32.HI R2, RZ, 0x18, R2 ;  /* 0x00000018ff027819 */ /* 0x000fc80000011602 */
[----:B------:R-:W-:-:S13]  /*0300*/  ISETP.NE.U32.AND P0, PT, R2, RZ, PT ;  /* 0x000000ff0200720c */ /* 0x000fda0003f05070 */
[----:B------:R-:W-:Y:S05]  /*0310*/  @P0 BRA `(.L_x_4) ;  /* 0x0000000000280947 */ /* 0x000fea0003800000 */
[----:B------:R-:W-:-:S04]  /*0320*/  SHF.L.U32 R2, R0, 0x1, RZ ;  /* 0x0000000100027819 */ /* 0x000fc800000006ff */
[----:B------:R-:W-:-:S13]  /*0330*/  ISETP.NE.AND P0, PT, R2, RZ, PT ;  /* 0x000000ff0200720c */ /* 0x000fda0003f05270 */
[----:B------:R-:W-:Y:S01]  /*0340*/  @P0 FFMA R6, R0, 1.84467440737095516160e+19, RZ ;  /* 0x5f80000000060823 */ /* 0x000fe200000000ff */
[----:B------:R-:W-:Y:S08]  /*0350*/  @!P0 MUFU.RCP R5, R0 ;  /* 0x0000000000058308 */ /* 0x000ff00000001000 */
[----:B------:R-:W0:Y:S02]  /*0360*/  @P0 MUFU.RCP R7, R6 ;  /* 0x0000000600070308 */ /* 0x000e240000001000 */
[----:B0-----:R-:W-:-:S04]  /*0370*/  @P0 FFMA R2, R6, R7, -1 ;  /* 0xbf80000006020423 */ /* 0x001fc80000000007 */
[----:B------:R-:W-:-:S04]  /*0380*/  @P0 FADD.FTZ R2, -R2, -RZ ;  /* 0x800000ff02020221 */ /* 0x000fc80000010100 */
[----:B------:R-:W-:-:S04]  /*0390*/  @P0 FFMA R2, R7, R2, R7 ;  /* 0x0000000207020223 */ /* 0x000fc80000000007 */
[----:B------:R-:W-:Y:S01]  /*03a0*/  @P0 FFMA R5, R2, 1.84467440737095516160e+19, RZ ;  /* 0x5f80000002050823 */ /* 0x000fe200000000ff */
[----:B------:R-:W-:Y:S06]  /*03b0*/  BRA `(.L_x_5) ;  /* 0x0000000000887947 */ /* 0x000fec0003800000 */
.L_x_4:
[----:B------:R-:W-:-:S05]  /*03c0*/  VIADD R5, R2, 0xffffff03 ;  /* 0xffffff0302057836 */ /* 0x000fca0000000000 */
[----:B------:R-:W-:-:S13]  /*03d0*/  ISETP.GT.U32.AND P0, PT, R5, 0x1, PT ;  /* 0x000000010500780c */ /* 0x000fda0003f04070 */
[----:B------:R-:W-:Y:S05]  /*03e0*/  @P0 BRA `(.L_x_6) ;  /* 0x0000000000780947 */ /* 0x000fea0003800000 */
[----:B------:R-:W-:Y:S02]  /*03f0*/  LOP3.LUT R6, R0, 0x7fffff, RZ, 0xc0, !PT ;  /* 0x007fffff00067812 */ /* 0x000fe400078ec0ff */
[----:B------:R-:W-:Y:S02]  /*0400*/  MOV R10, 0x3 ;  /* 0x00000003000a7802 */ /* 0x000fe40000000f00 */
[----:B------:R-:W-:Y:S02]  /*0410*/  LOP3.LUT R6, R6, 0x3f800000, RZ, 0xfc, !PT ;  /* 0x3f80000006067812 */ /* 0x000fe400078efcff */
[----:B------:R-:W-:Y:S02]  /*0420*/  SHF.L.U32 R11, R10, R5, RZ ;  /* 0x000000050a0b7219 */ /* 0x000fe400000006ff */
[----:B------:R-:W0:Y:S02]  /*0430*/  MUFU.RCP R7, R6 ;  /* 0x0000000600077308 */ /* 0x000e240000001000 */
[----:B0-----:R-:W-:-:S04]  /*0440*/  FFMA R8, R6, R7, -1 ;  /* 0xbf80000006087423 */ /* 0x001fc80000000007 */
[----:B------:R-:W-:-:S04]  /*0450*/  FADD.FTZ R8, -R8, -RZ ;  /* 0x800000ff08087221 */ /* 0x000fc80000010100 */
[CCC-:B------:R-:W-:Y:S01]  /*0460*/  FFMA.RM R9, R7.reuse, R8.reuse, R7.reuse ;  /* 0x0000000807097223 */ /* 0x1c0fe20000004007 */
[----:B------:R-:W-:-:S04]  /*0470*/  FFMA.RP R8, R7, R8, R7 ;  /* 0x0000000807087223 */ /* 0x000fc80000008007 */
[C---:B------:R-:W-:Y:S02]  /*0480*/  LOP3.LUT R7, R9.reuse, 0x7fffff, RZ, 0xc0, !PT ;  /* 0x007fffff09077812 */ /* 0x040fe400078ec0ff */
[----:B------:R-:W-:Y:S02]  /*0490*/  FSETP.NEU.FTZ.AND P0, PT, R9, R8, PT ;  /* 0x000000080900720b */ /* 0x000fe40003f1d000 */
[----:B------:R-:W-:Y:S02]  /*04a0*/  LOP3.LUT R8, R7, 0x800000, RZ, 0xfc, !PT ;  /* 0x0080000007087812 */ /* 0x000fe400078efcff */
[----:B------:R-:W-:Y:S02]  /*04b0*/  SEL R7, RZ, 0xffffffff, !P0 ;  /* 0xffffffffff077807 */ /* 0x000fe40004000000 */
[----:B------:R-:W-:-:S03]  /*04c0*/  LOP3.LUT R6, R11, R8, RZ, 0xc0, !PT ;  /* 0x000000080b067212 */ /* 0x000fc600078ec0ff */
[----:B------:R-:W-:Y:S01]  /*04d0*/  IMAD.MOV R7, RZ, RZ, -R7 ;  /* 0x000000ffff077224 */ /* 0x000fe200078e0a07 */
[----:B------:R-:W-:-:S04]  /*04e0*/  SHF.R.U32.HI R6, RZ, R5, R6 ;  /* 0x00000005ff067219 */ /* 0x000fc80000011606 */
[----:B------:R-:W-:Y:S02]  /*04f0*/  LOP3.LUT P1, RZ, R7, R5, R8, 0xf8, !PT ;  /* 0x0000000507ff7212 */ /* 0x000fe4000782f808 */
[C---:B------:R-:W-:Y:S02]  /*0500*/  LOP3.LUT P0, RZ, R6.reuse, 0x1, RZ, 0xc0, !PT ;  /* 0x0000000106ff7812 */ /* 0x040fe4000780c0ff */
[----:B------:R-:W-:-:S04]  /*0510*/  LOP3.LUT P2, RZ, R6, 0x2, RZ, 0xc0, !PT ;  /* 0x0000000206ff7812 */ /* 0x000fc8000784c0ff */
[----:B------:R-:W-:Y:S02]  /*0520*/  PLOP3.LUT P0, PT, P0, P1, P2, 0xe0, 0x0 ;  /* 0x000000000000781c */ /* 0x000fe40000703c20 */
[----:B------:R-:W-:Y:S02]  /*0530*/  LOP3.LUT P1, RZ, R0, 0x7fffff, RZ, 0xc0, !PT ;  /* 0x007fffff00ff7812 */ /* 0x000fe4000782c0ff */
[----:B------:R-:W-:-:S04]  /*0540*/  SEL R5, RZ, 0x1, !P0 ;  /* 0x00000001ff057807 */ /* 0x000fc80004000000 */
[----:B------:R-:W-:-:S04]  /*0550*/  IADD3 R5, PT, PT, -R5, RZ, RZ ;  /* 0x000000ff05057210 */ /* 0x000fc80007ffe1ff */
[----:B------:R-:W-:Y:S01]  /*0560*/  ISETP.GE.AND P0, PT, R5, RZ, PT ;  /* 0x000000ff0500720c */ /* 0x000fe20003f06270 */
[----:B------:R-:W-:-:S05]  /*0570*/  VIADD R5, R2, 0xffffff04 ;  /* 0xffffff0402057836 */ /* 0x000fca0000000000 */
[----:B------:R-:W-:-:S07]  /*0580*/  SHF.R.U32.HI R5, RZ, R5, R8 ;  /* 0x00000005ff057219 */ /* 0x000fce0000011608 */
[----:B------:R-:W-:-:S05]  /*0590*/  @!P0 IADD3 R5, PT, PT, R5, 0x1, RZ ;  /* 0x0000000105058810 */ /* 0x000fca0007ffe0ff */
[----:B------:R-:W-:-:S05]  /*05a0*/  @!P1 IMAD.SHL.U32 R5, R5, 0x2, RZ ;  /* 0x0000000205059824 */ /* 0x000fca00078e00ff */
[----:B------:R-:W-:Y:S01]  /*05b0*/  LOP3.LUT R5, R5, 0x80000000, R0, 0xf8, !PT ;  /* 0x8000000005057812 */ /* 0x000fe200078ef800 */
[----:B------:R-:W-:Y:S06]  /*05c0*/  BRA `(.L_x_5) ;  /* 0x0000000000047947 */ /* 0x000fec0003800000 */
.L_x_6:
[----:B------:R0:W1:Y:S02]  /*05d0*/  MUFU.RCP R5, R0 ;  /* 0x0000000000057308 */ /* 0x0000640000001000 */
.L_x_5:
[----:B------:R-:W-:Y:S05]  /*05e0*/  BSYNC.RECONVERGENT B1 ;  /* 0x0000000000017941 */ /* 0x000fea0003800200 */
.L_x_3:
[----:B-1----:R-:W-:Y:S01]  /*05f0*/  MOV R2, R5 ;  /* 0x0000000500027202 */ /* 0x002fe20000000f00 */
[----:B------:R-:W-:-:S04]  /*0600*/  IMAD.MOV.U32 R5, RZ, RZ, 0x0 ;  /* 0x00000000ff057424 */ /* 0x000fc800078e00ff */
[----:B0-----:R-:W-:Y:S05]  /*0610*/  RET.REL.NODEC R4 `(_Z28activate_logistic_bwd_kernelPKfjS0_Pf) ;  /* 0xfffffff804787950 */ /* 0x001fea0003c3ffff */
.L_x_7:
[----:B------:R-:W-:-:S00]  /*0620*/  BRA `(.L_x_7) ;  /* 0xfffffffc00fc7947 */ /* 0x000fc0000383ffff */
[----:B------:R-:W-:-:S00]  /*0630*/  NOP ;  /* 0x0000000000007918 */ /* 0x000fc00000000000 */
        /* <DEDUP_REMOVED lines=12> */
.L_x_20:


//--------------------- .text._Z28activate_logistic_fwd_kernelPKfjPf --------------------------
	.section	.text._Z28activate_logistic_fwd_kernelPKfjPf,"ax",@progbits
	.align	128
        .global         _Z28activate_logistic_fwd_kernelPKfjPf
        .type           _Z28activate_logistic_fwd_kernelPKfjPf,@function
        .size           _Z28activate_logistic_fwd_kernelPKfjPf,(.L_x_21 - _Z28activate_logistic_fwd_kernelPKfjPf)
        .other          _Z28activate_logistic_fwd_kernelPKfjPf,@"STO_CUDA_ENTRY STV_DEFAULT"
_Z28activate_logistic_fwd_kernelPKfjPf:
.text._Z28activate_logistic_fwd_kernelPKfjPf:
        /* <DEDUP_REMOVED lines=12> */
[----:B------:R-:W-:Y:S01]  /*00c0*/  IMAD.MOV.U32 R7, RZ, RZ, 0x3bbb989d ;  /* 0x3bbb989dff077424 */ /* 0x000fe200078e00ff */
[----:B------:R-:W-:Y:S01]  /*00d0*/  BSSY.RECONVERGENT B0, `(.L_x_8) ;  /* 0x0000015000007945 */ /* 0x000fe20003800200 */
[----:B------:R-:W-:Y:S02]  /*00e0*/  IMAD.MOV.U32 R9, RZ, RZ, 0x437c0000 ;  /* 0x437c0000ff097424 */ /* 0x000fe400078e00ff */
[----:B--2---:R-:W-:-:S04]  /*00f0*/  FFMA.SAT R0, R4, -R7, 0.5 ;  /* 0x3f00000004007423 */ /* 0x004fc80000002807 */
[----:B------:R-:W-:-:S04]  /*0100*/  FFMA.RM R0, R0, R9, 12582913 ;  /* 0x4b40000100007423 */ /* 0x000fc80000004009 */
[C---:B------:R-:W-:Y:S01]  /*0110*/  FADD R7, R0.reuse, -12583039 ;  /* 0xcb40007f00077421 */ /* 0x040fe20000000000 */
[----:B------:R-:W-:-:S03]  /*0120*/  SHF.L.U32 R0, R0, 0x17, RZ ;  /* 0x0000001700007819 */ /* 0x000fc600000006ff */
[----:B------:R-:W-:-:S04]  /*0130*/  FFMA R7, R4, -1.4426950216293334961, -R7 ;  /* 0xbfb8aa3b04077823 */ /* 0x000fc80000000807 */
[----:B------:R-:W-:-:S06]  /*0140*/  FFMA R7, R4, -1.925963033500011079e-08, R7 ;  /* 0xb2a5706004077823 */ /* 0x000fcc0000000007 */
[----:B------:R-:W0:Y:S02]  /*0150*/  MUFU.EX2 R7, R7 ;  /* 0x0000000700077308 */ /* 0x000e240000000800 */
[----:B0-----:R-:W-:-:S04]  /*0160*/  FFMA R0, R0, R7, 1 ;  /* 0x3f80000000007423 */ /* 0x001fc80000000007 */
[----:B------:R-:W-:-:S05]  /*0170*/  VIADD R2, R0, 0x1800000 ;  /* 0x0180000000027836 */ /* 0x000fca0000000000 */
[----:B------:R-:W-:-:S04]  /*0180*/  LOP3.LUT R2, R2, 0x7f800000, RZ, 0xc0, !PT ;  /* 0x7f80000002027812 */ /* 0x000fc800078ec0ff */
[----:B------:R-:W-:-:S13]  /*0190*/  ISETP.GT.U32.AND P0, PT, R2, 0x1ffffff, PT ;  /* 0x01ffffff0200780c */ /* 0x000fda0003f04070 */
[----:B------:R-:W-:Y:S05]  /*01a0*/  @P0 BRA `(.L_x_9) ;  /* 0x00000000000c0947 */ /* 0x000fea0003800000 */
[----:B------:R-:W-:-:S07]  /*01b0*/  MOV R4, 0x1d0 ;  /* 0x000001d000047802 */ /* 0x000fce0000000f00 */
[----:B------:R-:W-:Y:S05]  /*01c0*/  CALL.REL.NOINC `($__internal_1_$__cuda_sm20_rcp_rn_f32_slowpath) ;  /* 0x0000000000287944 */ /* 0x000fea0003c00000 */
[----:B------:R-:W-:Y:S05]  /*01d0*/  BRA `(.L_x_10) ;  /* 0x0000000000107947 */ /* 0x000fea0003800000 */
.L_x_9:
[----:B------:R-:W0:Y:S02]  /*01e0*/  MUFU.RCP R7, R0 ;  /* 0x0000000000077308 */ /* 0x000e240000001000 */
[----:B0-----:R-:W-:-:S04]  /*01f0*/  FFMA R2, R0, R7, -1 ;  /* 0xbf80000000027423 */ /* 0x001fc80000000007 */
[----:B------:R-:W-:-:S04]  /*0200*/  FADD.FTZ R2, -R2, -RZ ;  /* 0x800000ff02027221 */ /* 0x000fc80000010100 */
[----:B------:R-:W-:-:S07]  /*0210*/  FFMA R7, R7, R2, R7 ;  /* 0x0000000207077223 */ /* 0x000fce0000000007 */
.L_x_10:
[----:B------:R-:W-:Y:S05]  /*0220*/  BSYNC.RECONVERGENT B0 ;  /* 0x0000000000007941 */ /* 0x000fea0003800200 */
.L_x_8:
[----:B------:R-:W0:Y:S02]  /*0230*/  LDC.64 R4, c[0x0][0x390] ;  /* 0x0000e400ff047b82 */ /* 0x000e240000000a00 */
[----:B0-----:R-:W-:-:S05]  /*0240*/  IMAD.WIDE.U32 R2, R3, 0x4, R4 ;  /* 0x0000000403027825 */ /* 0x001fca00078e0004 */
[----:B------:R-:W-:Y:S01]  /*0250*/  STG.E desc[UR4][R2.64], R7 ;  /* 0x0000000702007986 */ /* 0x000fe2000c101904 */
[----:B------:R-:W-:Y:S05]  /*0260*/  EXIT ;  /* 0x000000000000794d */ /* 0x000fea0003800000 */
        .weak           $__internal_1_$__cuda_sm20_rcp_rn_f32_slowpath
        .type           $__internal_1_$__cuda_sm20_rcp_rn_f32_slowpath,@function
        .size           $__internal_1_$__cuda_sm20_rcp_rn_f32_slowpath,(.L_x_21 - $__internal_1_$__cuda_sm20_rcp_rn_f32_slowpath)
$__internal_1_$__cuda_sm20_rcp_rn_f32_slowpath:
        /* <DEDUP_REMOVED lines=15> */
.L_x_12:
[----:B------:R-:W-:-:S05]  /*0360*/  VIADD R5, R2, 0xffffff03 ;  /* 0xffffff0302057836 */ /* 0x000fca0000000000 */
[----:B------:R-:W-:-:S13]  /*0370*/  ISETP.GT.U32.AND P0, PT, R5, 0x1, PT ;  /* 0x000000010500780c */ /* 0x000fda0003f04070 */
[----:B------:R-:W-:Y:S05]  /*0380*/  @P0 BRA `(.L_x_14) ;  /* 0x0000000000780947 */ /* 0x000fea0003800000 */
[----:B------:R-:W-:Y:S01]  /*0390*/  LOP3.LUT R6, R0, 0x7fffff, RZ, 0xc0, !PT ;  /* 0x007fffff00067812 */ /* 0x000fe200078ec0ff */
[----:B------:R-:W-:-:S03]  /*03a0*/  IMAD.MOV.U32 R10, RZ, RZ, 0x3 ;  /* 0x00000003ff0a7424 */ /* 0x000fc600078e00ff */
        /* <DEDUP_REMOVED lines=11> */
[----:B------:R-:W-:Y:S02]  /*0460*/  LOP3.LUT R6, R11, R8, RZ, 0xc0, !PT ;  /* 0x000000080b067212 */ /* 0x000fe400078ec0ff */
[----:B------:R-:W-:-:S02]  /*0470*/  IADD3 R7, PT, PT, -R7, RZ, RZ ;  /* 0x000000ff07077210 */ /* 0x000fc40007ffe1ff */
[-C--:B------:R-:W-:Y:S02]  /*0480*/  SHF.R.U32.HI R6, RZ, R5.reuse, R6 ;  /* 0x00000005ff067219 */ /* 0x080fe40000011606 */
[----:B------:R-:W-:Y:S02]  /*0490*/  LOP3.LUT P1, RZ, R7, R5, R8, 0xf8, !PT ;  /* 0x0000000507ff7212 */ /* 0x000fe4000782f808 */
[C---:B------:R-:W-:Y:S02]  /*04a0*/  LOP3.LUT P0, RZ, R6.reuse, 0x1, RZ, 0xc0, !PT ;  /* 0x0000000106ff7812 */ /* 0x040fe4000780c0ff */
[----:B------:R-:W-:-:S04]  /*04b0*/  LOP3.LUT P2, RZ, R6, 0x2, RZ, 0xc0, !PT ;  /* 0x0000000206ff7812 */ /* 0x000fc8000784c0ff */
[----:B------:R-:W-:Y:S02]  /*04c0*/  PLOP3.LUT P0, PT, P0, P1, P2, 0xe0, 0x0 ;  /* 0x000000000000781c */ /* 0x000fe40000703c20 */
[----:B------:R-:W-:Y:S02]  /*04d0*/  LOP3.LUT P1, RZ, R0, 0x7fffff, RZ, 0xc0, !PT ;  /* 0x007fffff00ff7812 */ /* 0x000fe4000782c0ff */
[----:B------:R-:W-:-:S05]  /*04e0*/  SEL R5, RZ, 0x1, !P0 ;  /* 0x00000001ff057807 */ /* 0x000fca0004000000 */
[----:B------:R-:W-:-:S05]  /*04f0*/  IMAD.MOV R5, RZ, RZ, -R5 ;  /* 0x000000ffff057224 */ /* 0x000fca00078e0a05 */
[----:B------:R-:W-:Y:S02]  /*0500*/  ISETP.GE.AND P0, PT, R5, RZ, PT ;  /* 0x000000ff0500720c */ /* 0x000fe40003f06270 */
[----:B------:R-:W-:-:S04]  /*0510*/  IADD3 R5, PT, PT, R2, -0xfc, RZ ;  /* 0xffffff0402057810 */ /* 0x000fc80007ffe0ff */
[----:B------:R-:W-:-:S07]  /*0520*/  SHF.R.U32.HI R5, RZ, R5, R8 ;  /* 0x00000005ff057219 */ /* 0x000fce0000011608 */
[----:B------:R-:W-:-:S05]  /*0530*/  @!P0 VIADD R5, R5, 0x1 ;  /* 0x0000000105058836 */ /* 0x000fca0000000000 */
[----:B------:R-:W-:-:S04]  /*0540*/  @!P1 SHF.L.U32 R5, R5, 0x1, RZ ;  /* 0x0000000105059819 */ /* 0x000fc800000006ff */
[----:B------:R-:W-:Y:S01]  /*0550*/  LOP3.LUT R5, R5, 0x80000000, R0, 0xf8, !PT ;  /* 0x8000000005057812 */ /* 0x000fe200078ef800 */
[----:B------:R-:W-:Y:S06]  /*0560*/  BRA `(.L_x_13) ;  /* 0x0000000000047947 */ /* 0x000fec0003800000 */
.L_x_14:
[----:B------:R0:W1:Y:S02]  /*0570*/  MUFU.RCP R5, R0 ;  /* 0x0000000000057308 */ /* 0x0000640000001000 */
.L_x_13:
[----:B------:R-:W-:Y:S05]  /*0580*/  BSYNC.RECONVERGENT B1 ;  /* 0x0000000000017941 */ /* 0x000fea0003800200 */
.L_x_11:
[----:B-1----:R-:W-:Y:S02]  /*0590*/  IMAD.MOV.U32 R7, RZ, RZ, R5 ;  /* 0x000000ffff077224 */ /* 0x002fe400078e0005 */
[----:B------:R-:W-:-:S04]  /*05a0*/  HFMA2 R5, -RZ, RZ, 0, 0 ;  /* 0x00000000ff057431 */ /* 0x000fc800000001ff */
[----:B0-----:R-:W-:Y:S05]  /*05b0*/  RET.REL.NODEC R4 `(_Z28activate_logistic_fwd_kernelPKfjPf) ;  /* 0xfffffff804907950 */ /* 0x001fea0003c3ffff */
.L_x_15:
        /* <DEDUP_REMOVED lines=12> */
.L_x_21:


//--------------------- .text._Z28activate_leakrect_bwd_kernelPKfjS0_Pff --------------------------
	.section	.text._Z28activate_leakrect_bwd_kernelPKfjS0_Pff,"ax",@progbits
	.align	128
        .global         _Z28activate_leakrect_bwd_kernelPKfjS0_Pff
        .type           _Z28activate_leakrect_bwd_kernelPKfjS0_Pff,@function
        .size           _Z28activate_leakrect_bwd_kernelPKfjS0_Pff,(.L_x_24 - _Z28activate_leakrect_bwd_kernelPKfjS0_Pff)
        .other          _Z28activate_leakrect_bwd_kernelPKfjS0_Pff,@"STO_CUDA_ENTRY STV_DEFAULT"
_Z28activate_leakrect_bwd_kernelPKfjS0_Pff:
.text._Z28activate_leakrect_bwd_kernelPKfjS0_Pff:
        /* <DEDUP_REMOVED lines=10> */
[----:B------:R-:W2:Y:S06]  /*00a0*/  LDCU UR6, c[0x0][0x3a0] ;  /* 0x00007400ff0677ac */ /* 0x000eac0008000800 */
[----:B------:R-:W3:Y:S08]  /*00b0*/  LDC.64 R4, c[0x0][0x390] ;  /* 0x0000e400ff047b82 */ /* 0x000ef00000000a00 */
[----:B------:R-:W4:Y:S01]  /*00c0*/  LDC.64 R6, c[0x0][0x398] ;  /* 0x0000e600ff067b82 */ /* 0x000f220000000a00 */
[----:B0-----:R-:W-:-:S06]  /*00d0*/  IMAD.WIDE.U32 R2, R9, 0x4, R2 ;  /* 0x0000000409027825 */ /* 0x001fcc00078e0002 */
[----:B-1----:R-:W5:Y:S01]  /*00e0*/  LDG.E R2, desc[UR4][R2.64] ;  /* 0x0000000402027981 */ /* 0x002f62000c1e1900 */
[----:B---3--:R-:W-:-:S06]  /*00f0*/  IMAD.WIDE.U32 R4, R9, 0x4, R4 ;  /* 0x0000000409047825 */ /* 0x008fcc00078e0004 */
[----:B------:R-:W3:Y:S01]  /*0100*/  LDG.E R4, desc[UR4][R4.64] ;  /* 0x0000000404047981 */ /* 0x000ee2000c1e1900 */
[----:B----4-:R-:W-:Y:S01]  /*0110*/  IMAD.WIDE.U32 R6, R9, 0x4, R6 ;  /* 0x0000000409067825 */ /* 0x010fe200078e0006 */
[C---:B-----5:R-:W-:Y:S02]  /*0120*/  FSET.BF.LEU.AND R0, R2.reuse, RZ, PT ;  /* 0x000000ff0200720a */ /* 0x060fe4000380b000 */
[----:B------:R-:W-:-:S05]  /*0130*/  FSET.BF.GT.AND R11, R2, RZ, PT ;  /* 0x000000ff020b720a */ /* 0x000fca0003804000 */
[----:B--2---:R-:W-:-:S04]  /*0140*/  FFMA R11, R0, UR6, R11 ;  /* 0x00000006000b7c23 */ /* 0x004fc8000800000b */
[----:B---3--:R-:W-:-:S05]  /*0150*/  FMUL R11, R4, R11 ;  /* 0x0000000b040b7220 */ /* 0x008fca0000400000 */
[----:B------:R-:W-:Y:S01]  /*0160*/  STG.E desc[UR4][R6.64], R11 ;  /* 0x0000000b06007986 */ /* 0x000fe2000c101904 */
[----:B------:R-:W-:Y:S05]  /*0170*/  EXIT ;  /* 0x000000000000794d */ /* 0x000fea0003800000 */
.L_x_16:
        /* <DEDUP_REMOVED lines=16> */
.L_x_24:


//--------------------- .text._Z28activate_leakrect_fwd_kernelPKfjPff --------------------------
	.section	.text._Z28activate_leakrect_fwd_kernelPKfjPff,"ax",@progbits
	.align	128
        .global         _Z28activate_leakrect_fwd_kernelPKfjPff
        .type           _Z28activate_leakrect_fwd_kernelPKfjPff,@function
        .size           _Z28activate_leakrect_fwd_kernelPKfjPff,(.L_x_25 - _Z28activate_leakrect_fwd_kernelPKfjPff)
        .other          _Z28activate_leakrect_fwd_kernelPKfjPff,@"STO_CUDA_ENTRY STV_DEFAULT"
_Z28activate_leakrect_fwd_kernelPKfjPff:
.text._Z28activate_leakrect_fwd_kernelPKfjPff:
        /* <DEDUP_REMOVED lines=11> */
[----:B------:R-:W3:Y:S01]  /*00b0*/  LDC.64 R4, c[0x0][0x390] ;  /* 0x0000e400ff047b82 */ /* 0x000ee20000000a00 */
[----:B0-----:R-:W-:-:S06]  /*00c0*/  IMAD.WIDE.U32 R2, R7, 0x4, R2 ;  /* 0x0000000407027825 */ /* 0x001fcc00078e0002 */
[----:B-1----:R-:W4:Y:S01]  /*00d0*/  LDG.E R2, desc[UR4][R2.64] ;  /* 0x0000000402027981 */ /* 0x002f22000c1e1900 */
[----:B---3--:R-:W-:Y:S01]  /*00e0*/  IMAD.WIDE.U32 R4, R7, 0x4, R4 ;  /* 0x0000000407047825 */ /* 0x008fe200078e0004 */
[C---:B----4-:R-:W-:Y:S02]  /*00f0*/  FSET.BF.LEU.AND R0, R2.reuse, RZ, PT ;  /* 0x000000ff0200720a */ /* 0x050fe4000380b000 */
[----:B------:R-:W-:-:S05]  /*0100*/  FSET.BF.GT.AND R9, R2, RZ, PT ;  /* 0x000000ff0209720a */ /* 0x000fca0003804000 */
[----:B--2---:R-:W-:-:S04]  /*0110*/  FFMA R9, R0, UR6, R9 ;  /* 0x0000000600097c23 */ /* 0x004fc80008000009 */
[----:B------:R-:W-:-:S05]  /*0120*/  FMUL R9, R2, R9 ;  /* 0x0000000902097220 */ /* 0x000fca0000400000 */
[----:B------:R-:W-:Y:S01]  /*0130*/  STG.E desc[UR4][R4.64], R9 ;  /* 0x0000000904007986 */ /* 0x000fe2000c101904 */
[----:B------:R-:W-:Y:S05]  /*0140*/  EXIT ;  /* 0x000000000000794d */ /* 0x000fea0003800000 */
.L_x_17:
        /* <DEDUP_REMOVED lines=11> */
.L_x_25:


//--------------------- .text._Z24activate_rect_bwd_kernelPKfjS0_Pf --------------------------
	.section	.text._Z24activate_rect_bwd_kernelPKfjS0_Pf,"ax",@progbits
	.align	128
        .global         _Z24activate_rect_bwd_kernelPKfjS0_Pf
        .type           _Z24activate_rect_bwd_kernelPKfjS0_Pf,@function
        .size           _Z24activate_rect_bwd_kernelPKfjS0_Pf,(.L_x_26 - _Z24activate_rect_bwd_kernelPKfjS0_Pf)
        .other          _Z24activate_rect_bwd_kernelPKfjS0_Pf,@"STO_CUDA_ENTRY STV_DEFAULT"
_Z24activate_rect_bwd_kernelPKfjS0_Pf:
.text._Z24activate_rect_bwd_kernelPKfjS0_Pf:
        /* <DEDUP_REMOVED lines=9> */
[----:B------:R-:W1:Y:S07]  /*0090*/  LDCU.64 UR4, c[0x0][0x358] ;  /* 0x00006b00ff0477ac */ /* 0x000e6e0008000a00 */
[----:B------:R-:W2:Y:S08]  /*00a0*/  LDC.64 R4, c[0x0][0x390] ;  /* 0x0000e400ff047b82 */ /* 0x000eb00000000a00 */
[----:B------:R-:W3:Y:S01]  /*00b0*/  LDC.64 R6, c[0x0][0x398] ;  /* 0x0000e600ff067b82 */ /* 0x000ee20000000a00 */
[----:B0-----:R-:W-:-:S06]  /*00c0*/  IMAD.WIDE.U32 R2, R9, 0x4, R2 ;  /* 0x0000000409027825 */ /* 0x001fcc00078e0002 */
[----:B-1----:R-:W4:Y:S01]  /*00d0*/  LDG.E R2, desc[UR4][R2.64] ;  /* 0x0000000402027981 */ /* 0x002f22000c1e1900 */
[----:B--2---:R-:W-:-:S06]  /*00e0*/  IMAD.WIDE.U32 R4, R9, 0x4, R4 ;  /* 0x0000000409047825 */ /* 0x004fcc00078e0004 */
[----:B------:R-:W2:Y:S01]  /*00f0*/  LDG.E R4, desc[UR4][R4.64] ;  /* 0x0000000404047981 */ /* 0x000ea2000c1e1900 */
[----:B---3--:R-:W-:Y:S01]  /*0100*/  IMAD.WIDE.U32 R6, R9, 0x4, R6 ;  /* 0x0000000409067825 */ /* 0x008fe200078e0006 */
[----:B----4-:R-:W-:-:S05]  /*0110*/  FSET.BF.GT.AND R11, R2, RZ, PT ;  /* 0x000000ff020b720a */ /* 0x010fca0003804000 */
[----:B--2---:R-:W-:-:S05]  /*0120*/  FMUL R11, R4, R11 ;  /* 0x0000000b040b7220 */ /* 0x004fca0000400000 */
[----:B------:R-:W-:Y:S01]  /*0130*/  STG.E desc[UR4][R6.64], R11 ;  /* 0x0000000b06007986 */ /* 0x000fe2000c101904 */
[----:B------:R-:W-:Y:S05]  /*0140*/  EXIT ;  /* 0x000000000000794d */ /* 0x000fea0003800000 */
.L_x_18:
        /* <DEDUP_REMOVED lines=11> */
.L_x_26:


//--------------------- .text._Z24activate_rect_fwd_kernelPKfjPf --------------------------
	.section	.text._Z24activate_rect_fwd_kernelPKfjPf,"ax",@progbits
	.align	128
        .global         _Z24activate_rect_fwd_kernelPKfjPf
        .type           _Z24activate_rect_fwd_kernelPKfjPf,@function
        .size           _Z24activate_rect_fwd_kernelPKfjPf,(.L_x_27 - _Z24activate_rect_fwd_kernelPKfjPf)
        .other          _Z24activate_rect_fwd_kernelPKfjPf,@"STO_CUDA_ENTRY STV_DEFAULT"
_Z24activate_rect_fwd_kernelPKfjPf:
.text._Z24activate_rect_fwd_kernelPKfjPf:
        /* <DEDUP_REMOVED lines=10> */
[----:B------:R-:W2:Y:S01]  /*00a0*/  LDC.64 R4, c[0x0][0x390] ;  /* 0x0000e400ff047b82 */ /* 0x000ea20000000a00 */
[----:B0-----:R-:W-:-:S06]  /*00b0*/  IMAD.WIDE.U32 R2, R7, 0x4, R2 ;  /* 0x0000000407027825 */ /* 0x001fcc00078e0002 */
[----:B-1----:R-:W3:Y:S01]  /*00c0*/  LDG.E R2, desc[UR4][R2.64] ;  /* 0x0000000402027981 */ /* 0x002ee2000c1e1900 */
[----:B--2---:R-:W-:Y:S01]  /*00d0*/  IMAD.WIDE.U32 R4, R7, 0x4, R4 ;  /* 0x0000000407047825 */ /* 0x004fe200078e0004 */
[----:B---3--:R-:W-:-:S05]  /*00e0*/  FSET.BF.GT.AND R9, R2, RZ, PT ;  /* 0x000000ff0209720a */ /* 0x008fca0003804000 */
[----:B------:R-:W-:-:S05]  /*00f0*/  FMUL R9, R2, R9 ;  /* 0x0000000902097220 */ /* 0x000fca0000400000 */
[----:B------:R-:W-:Y:S01]  /*0100*/  STG.E desc[UR4][R4.64], R9 ;  /* 0x0000000904007986 */ /* 0x000fe2000c101904 */
[----:B------:R-:W-:Y:S05]  /*0110*/  EXIT ;  /* 0x000000000000794d */ /* 0x000fea0003800000 */
.L_x_19:
        /* <DEDUP_REMOVED lines=14> */
.L_x_27:


//--------------------- .nv.shared.reserved.0     --------------------------
	.section	.nv.shared.reserved.0,"aw",@nobits
	.weak		__nv_reservedSMEM_offset_0_alias
	.size		__nv_reservedSMEM_offset_0_alias, 0, 64
	.other		__nv_reservedSMEM_offset_0_alias,@"STO_CUDA_RESERVED_SHARED STV_DEFAULT"
__nv_reservedSMEM_offset_0_alias:
	.zero		0
	.zero		64


//--------------------- .nv.constant0._Z28activate_logistic_bwd_kernelPKfjS0_Pf --------------------------
	.section	.nv.constant0._Z28activate_logistic_bwd_kernelPKfjS0_Pf,"a",@progbits
	.sectionflags	@""
	.align	4
.nv.constant0._Z28activate_logistic_bwd_kernelPKfjS0_Pf:
	.zero		928


//--------------------- .nv.constant0._Z28activate_logistic_fwd_kernelPKfjPf --------------------------
	.section	.nv.constant0._Z28activate_logistic_fwd_kernelPKfjPf,"a",@progbits
	.sectionflags	@""
	.align	4
.nv.constant0._Z28activate_logistic_fwd_kernelPKfjPf:
	.zero		920


//--------------------- .nv.constant0._Z28activate_leakrect_bwd_kernelPKfjS0_Pff --------------------------
	.section	.nv.constant0._Z28activate_leakrect_bwd_kernelPKfjS0_Pff,"a",@progbits
	.sectionflags	@""
	.align	4
.nv.constant0._Z28activate_leakrect_bwd_kernelPKfjS0_Pff:
	.zero		932


//--------------------- .nv.constant0._Z28activate_leakrect_fwd_kernelPKfjPff --------------------------
	.section	.nv.constant0._Z28activate_leakrect_fwd_kernelPKfjPff,"a",@progbits
	.sectionflags	@""
	.align	4
.nv.constant0._Z28activate_leakrect_fwd_kernelPKfjPff:
	.zero		924


//--------------------- .nv.constant0._Z24activate_rect_bwd_kernelPKfjS0_Pf --------------------------
	.section	.nv.constant0._Z24activate_rect_bwd_kernelPKfjS0_Pf,"a",@progbits
	.sectionflags	@""
	.align	4
.nv.constant0._Z24activate_rect_bwd_kernelPKfjS0_Pf:
	.zero		928


//--------------------- .nv.constant0._Z24activate_rect_fwd_kernelPKfjPf --------------------------
	.section	.nv.constant0._Z24activate_rect_fwd_kernelPKfjPf,"a",@progbits
	.sectionflags	@""
	.align	4
.nv.constant0._Z24activate_rect_fwd_kernelPKfjPf:
	.zero		920


//--------------------- SYMBOLS --------------------------

	.type		.nv.reservedSmem.offset0,@object
	.size		.nv.reservedSmem.offset0,0x4
